//
// Generated by NVIDIA NVVM Compiler
//
// Compiler Build ID: CL-36424714
// Cuda compilation tools, release 13.0, V13.0.88
// Based on NVVM 20.0.0
//

.version 9.0
.target sm_100
.address_size 64

	// .globl	_Z5saxpyifPf
// y has been demoted

.visible .entry _Z5saxpyifPf(
	.param .u32 _Z5saxpyifPf_param_0,
	.param .f32 _Z5saxpyifPf_param_1,
	.param .u64 .ptr .align 1 _Z5saxpyifPf_param_2
)
{
	.reg .pred 	%p<50>;
	.reg .b32 	%r<138>;
	.reg .b32 	%f<117>;
	.reg .b64 	%rd<89>;
	// demoted variable
	.shared .align 4 .b8 y[4096];
	ld.param.u32 	%r88, [_Z5saxpyifPf_param_0];
	ld.param.f32 	%f49, [_Z5saxpyifPf_param_1];
	ld.param.u64 	%rd38, [_Z5saxpyifPf_param_2];
	cvta.to.global.u64 	%rd1, %rd38;
	setp.lt.s32 	%p1, %r88, 1;
	@%p1 bra 	$L__BB0_86;
	mov.u32 	%r90, %tid.x;
	shl.b32 	%r91, %r90, 3;
	mov.u32 	%r92, y;
	add.s32 	%r1, %r92, %r91;
	add.s32 	%r2, %r88, -1;
	and.b32  	%r3, %r88, 15;
	setp.lt.u32 	%p2, %r2, 15;
	mov.b32 	%r109, 0;
	@%p2 bra 	$L__BB0_5;
	add.s64 	%rd78, %rd1, -4;
	and.b32  	%r109, %r88, 2147483632;
	neg.s32 	%r112, %r109;
$L__BB0_3:
	.pragma "nounroll";
	add.s64 	%rd78, %rd78, 64;
	add.s32 	%r112, %r112, 16;
	setp.eq.s32 	%p3, %r112, 0;
	@%p3 bra 	$L__BB0_4;
	bra.uni 	$L__BB0_3;
$L__BB0_4:
	ld.global.f32 	%f51, [%rd78];
	mul.f32 	%f96, %f49, %f51;
$L__BB0_5:
	setp.eq.s32 	%p4, %r3, 0;
	@%p4 bra 	$L__BB0_15;
	and.b32  	%r7, %r88, 7;
	setp.lt.u32 	%p5, %r3, 8;
	@%p5 bra 	$L__BB0_8;
	mul.wide.u32 	%rd39, %r109, 4;
	add.s64 	%rd40, %rd1, %rd39;
	ld.global.f32 	%f53, [%rd40+28];
	mul.f32 	%f96, %f49, %f53;
	add.s32 	%r109, %r109, 8;
$L__BB0_8:
	setp.eq.s32 	%p6, %r7, 0;
	@%p6 bra 	$L__BB0_15;
	and.b32  	%r10, %r88, 3;
	setp.lt.u32 	%p7, %r7, 4;
	@%p7 bra 	$L__BB0_11;
	mul.wide.u32 	%rd41, %r109, 4;
	add.s64 	%rd42, %rd1, %rd41;
	ld.global.f32 	%f55, [%rd42+12];
	mul.f32 	%f96, %f49, %f55;
	add.s32 	%r109, %r109, 4;
$L__BB0_11:
	setp.eq.s32 	%p8, %r10, 0;
	@%p8 bra 	$L__BB0_15;
	mul.wide.u32 	%rd43, %r109, 4;
	add.s64 	%rd44, %rd43, %rd1;
	add.s64 	%rd77, %rd44, -4;
	neg.s32 	%r111, %r10;
$L__BB0_13:
	.pragma "nounroll";
	add.s64 	%rd77, %rd77, 4;
	add.s32 	%r111, %r111, 1;
	setp.ne.s32 	%p9, %r111, 0;
	@%p9 bra 	$L__BB0_13;
	ld.global.f32 	%f56, [%rd77];
	mul.f32 	%f96, %f49, %f56;
$L__BB0_15:
	setp.lt.u32 	%p10, %r2, 15;
	st.shared.f32 	[%r1], %f96;
	mov.b32 	%r114, 0;
	@%p10 bra 	$L__BB0_19;
	add.s64 	%rd80, %rd1, -4;
	and.b32  	%r114, %r88, 2147483632;
	neg.s32 	%r117, %r114;
$L__BB0_17:
	.pragma "nounroll";
	add.s64 	%rd80, %rd80, 64;
	add.s32 	%r117, %r117, 16;
	setp.eq.s32 	%p11, %r117, 0;
	@%p11 bra 	$L__BB0_18;
	bra.uni 	$L__BB0_17;
$L__BB0_18:
	ld.global.f32 	%f58, [%rd80];
	mul.f32 	%f100, %f49, %f58;
$L__BB0_19:
	setp.eq.s32 	%p12, %r3, 0;
	@%p12 bra 	$L__BB0_29;
	and.b32  	%r21, %r88, 7;
	setp.lt.u32 	%p13, %r3, 8;
	@%p13 bra 	$L__BB0_22;
	mul.wide.u32 	%rd45, %r114, 4;
	add.s64 	%rd46, %rd1, %rd45;
	ld.global.f32 	%f60, [%rd46+28];
	mul.f32 	%f100, %f49, %f60;
	add.s32 	%r114, %r114, 8;
$L__BB0_22:
	setp.eq.s32 	%p14, %r21, 0;
	@%p14 bra 	$L__BB0_29;
	and.b32  	%r24, %r88, 3;
	setp.lt.u32 	%p15, %r21, 4;
	@%p15 bra 	$L__BB0_25;
	mul.wide.u32 	%rd47, %r114, 4;
	add.s64 	%rd48, %rd1, %rd47;
	ld.global.f32 	%f62, [%rd48+12];
	mul.f32 	%f100, %f49, %f62;
	add.s32 	%r114, %r114, 4;
$L__BB0_25:
	setp.eq.s32 	%p16, %r24, 0;
	@%p16 bra 	$L__BB0_29;
	mul.wide.u32 	%rd49, %r114, 4;
	add.s64 	%rd50, %rd49, %rd1;
	add.s64 	%rd79, %rd50, -4;
	neg.s32 	%r116, %r24;
$L__BB0_27:
	.pragma "nounroll";
	add.s64 	%rd79, %rd79, 4;
	add.s32 	%r116, %r116, 1;
	setp.ne.s32 	%p17, %r116, 0;
	@%p17 bra 	$L__BB0_27;
	ld.global.f32 	%f63, [%rd79];
	mul.f32 	%f100, %f49, %f63;
$L__BB0_29:
	setp.lt.u32 	%p18, %r2, 15;
	st.shared.f32 	[%r1], %f100;
	mov.b32 	%r119, 0;
	@%p18 bra 	$L__BB0_33;
	add.s64 	%rd82, %rd1, -4;
	and.b32  	%r119, %r88, 2147483632;
	neg.s32 	%r122, %r119;
$L__BB0_31:
	.pragma "nounroll";
	add.s64 	%rd82, %rd82, 64;
	add.s32 	%r122, %r122, 16;
	setp.eq.s32 	%p19, %r122, 0;
	@%p19 bra 	$L__BB0_32;
	bra.uni 	$L__BB0_31;
$L__BB0_32:
	ld.global.f32 	%f65, [%rd82];
	mul.f32 	%f104, %f49, %f65;
$L__BB0_33:
	setp.eq.s32 	%p20, %r3, 0;
	@%p20 bra 	$L__BB0_43;
	and.b32  	%r35, %r88, 7;
	setp.lt.u32 	%p21, %r3, 8;
	@%p21 bra 	$L__BB0_36;
	mul.wide.u32 	%rd51, %r119, 4;
	add.s64 	%rd52, %rd1, %rd51;
	ld.global.f32 	%f67, [%rd52+28];
	mul.f32 	%f104, %f49, %f67;
	add.s32 	%r119, %r119, 8;
$L__BB0_36:
	setp.eq.s32 	%p22, %r35, 0;
	@%p22 bra 	$L__BB0_43;
	and.b32  	%r38, %r88, 3;
	setp.lt.u32 	%p23, %r35, 4;
	@%p23 bra 	$L__BB0_39;
	mul.wide.u32 	%rd53, %r119, 4;
	add.s64 	%rd54, %rd1, %rd53;
	ld.global.f32 	%f69, [%rd54+12];
	mul.f32 	%f104, %f49, %f69;
	add.s32 	%r119, %r119, 4;
$L__BB0_39:
	setp.eq.s32 	%p24, %r38, 0;
	@%p24 bra 	$L__BB0_43;
	mul.wide.u32 	%rd55, %r119, 4;
	add.s64 	%rd56, %rd55, %rd1;
	add.s64 	%rd81, %rd56, -4;
	neg.s32 	%r121, %r38;
$L__BB0_41:
	.pragma "nounroll";
	add.s64 	%rd81, %rd81, 4;
	add.s32 	%r121, %r121, 1;
	setp.ne.s32 	%p25, %r121, 0;
	@%p25 bra 	$L__BB0_41;
	ld.global.f32 	%f70, [%rd81];
	mul.f32 	%f104, %f49, %f70;
$L__BB0_43:
	setp.lt.u32 	%p26, %r2, 15;
	st.shared.f32 	[%r1], %f104;
	mov.b32 	%r124, 0;
	@%p26 bra 	$L__BB0_47;
	add.s64 	%rd84, %rd1, -4;
	and.b32  	%r124, %r88, 2147483632;
	neg.s32 	%r127, %r124;
$L__BB0_45:
	.pragma "nounroll";
	add.s64 	%rd84, %rd84, 64;
	add.s32 	%r127, %r127, 16;
	setp.eq.s32 	%p27, %r127, 0;
	@%p27 bra 	$L__BB0_46;
	bra.uni 	$L__BB0_45;
$L__BB0_46:
	ld.global.f32 	%f72, [%rd84];
	mul.f32 	%f108, %f49, %f72;
$L__BB0_47:
	setp.eq.s32 	%p28, %r3, 0;
	@%p28 bra 	$L__BB0_57;
	and.b32  	%r49, %r88, 7;
	setp.lt.u32 	%p29, %r3, 8;
	@%p29 bra 	$L__BB0_50;
	mul.wide.u32 	%rd57, %r124, 4;
	add.s64 	%rd58, %rd1, %rd57;
	ld.global.f32 	%f74, [%rd58+28];
	mul.f32 	%f108, %f49, %f74;
	add.s32 	%r124, %r124, 8;
$L__BB0_50:
	setp.eq.s32 	%p30, %r49, 0;
	@%p30 bra 	$L__BB0_57;
	and.b32  	%r52, %r88, 3;
	setp.lt.u32 	%p31, %r49, 4;
	@%p31 bra 	$L__BB0_53;
	mul.wide.u32 	%rd59, %r124, 4;
	add.s64 	%rd60, %rd1, %rd59;
	ld.global.f32 	%f76, [%rd60+12];
	mul.f32 	%f108, %f49, %f76;
	add.s32 	%r124, %r124, 4;
$L__BB0_53:
	setp.eq.s32 	%p32, %r52, 0;
	@%p32 bra 	$L__BB0_57;
	mul.wide.u32 	%rd61, %r124, 4;
	add.s64 	%rd62, %rd61, %rd1;
	add.s64 	%rd83, %rd62, -4;
	neg.s32 	%r126, %r52;
$L__BB0_55:
	.pragma "nounroll";
	add.s64 	%rd83, %rd83, 4;
	add.s32 	%r126, %r126, 1;
	setp.ne.s32 	%p33, %r126, 0;
	@%p33 bra 	$L__BB0_55;
	ld.global.f32 	%f77, [%rd83];
	mul.f32 	%f108, %f49, %f77;
$L__BB0_57:
	setp.lt.u32 	%p34, %r2, 15;
	st.shared.f32 	[%r1], %f108;
	mov.b32 	%r129, 0;
	@%p34 bra 	$L__BB0_61;
	add.s64 	%rd86, %rd1, -4;
	and.b32  	%r129, %r88, 2147483632;
	neg.s32 	%r132, %r129;
$L__BB0_59:
	.pragma "nounroll";
	add.s64 	%rd86, %rd86, 64;
	add.s32 	%r132, %r132, 16;
	setp.eq.s32 	%p35, %r132, 0;
	@%p35 bra 	$L__BB0_60;
	bra.uni 	$L__BB0_59;
$L__BB0_60:
	ld.global.f32 	%f79, [%rd86];
	mul.f32 	%f112, %f49, %f79;
$L__BB0_61:
	setp.eq.s32 	%p36, %r3, 0;
	@%p36 bra 	$L__BB0_71;
	and.b32  	%r63, %r88, 7;
	setp.lt.u32 	%p37, %r3, 8;
	@%p37 bra 	$L__BB0_64;
	mul.wide.u32 	%rd63, %r129, 4;
	add.s64 	%rd64, %rd1, %rd63;
	ld.global.f32 	%f81, [%rd64+28];
	mul.f32 	%f112, %f49, %f81;
	add.s32 	%r129, %r129, 8;
$L__BB0_64:
	setp.eq.s32 	%p38, %r63, 0;
	@%p38 bra 	$L__BB0_71;
	and.b32  	%r66, %r88, 3;
	setp.lt.u32 	%p39, %r63, 4;
	@%p39 bra 	$L__BB0_67;
	mul.wide.u32 	%rd65, %r129, 4;
	add.s64 	%rd66, %rd1, %rd65;
	ld.global.f32 	%f83, [%rd66+12];
	mul.f32 	%f112, %f49, %f83;
	add.s32 	%r129, %r129, 4;
$L__BB0_67:
	setp.eq.s32 	%p40, %r66, 0;
	@%p40 bra 	$L__BB0_71;
	mul.wide.u32 	%rd67, %r129, 4;
	add.s64 	%rd68, %rd67, %rd1;
	add.s64 	%rd85, %rd68, -4;
	neg.s32 	%r131, %r66;
$L__BB0_69:
	.pragma "nounroll";
	add.s64 	%rd85, %rd85, 4;
	add.s32 	%r131, %r131, 1;
	setp.ne.s32 	%p41, %r131, 0;
	@%p41 bra 	$L__BB0_69;
	ld.global.f32 	%f84, [%rd85];
	mul.f32 	%f112, %f49, %f84;
$L__BB0_71:
	setp.lt.u32 	%p42, %r2, 15;
	st.shared.f32 	[%r1], %f112;
	mov.b32 	%r135, 0;
	@%p42 bra 	$L__BB0_75;
	add.s64 	%rd87, %rd1, -4;
	and.b32  	%r135, %r88, 2147483632;
	neg.s32 	%r133, %r135;
$L__BB0_73:
	.pragma "nounroll";
	add.s64 	%rd87, %rd87, 64;
	add.s32 	%r133, %r133, 16;
	setp.ne.s32 	%p43, %r133, 0;
	@%p43 bra 	$L__BB0_73;
	ld.global.f32 	%f86, [%rd87];
	mul.f32 	%f116, %f49, %f86;
$L__BB0_75:
	setp.eq.s32 	%p44, %r3, 0;
	@%p44 bra 	$L__BB0_85;
	and.b32  	%r79, %r88, 7;
	setp.lt.u32 	%p45, %r3, 8;
	@%p45 bra 	$L__BB0_78;
	mul.wide.u32 	%rd69, %r135, 4;
	add.s64 	%rd70, %rd1, %rd69;
	ld.global.f32 	%f88, [%rd70+28];
	mul.f32 	%f116, %f49, %f88;
	add.s32 	%r135, %r135, 8;
$L__BB0_78:
	setp.eq.s32 	%p46, %r79, 0;
	@%p46 bra 	$L__BB0_85;
	and.b32  	%r82, %r88, 3;
	setp.lt.u32 	%p47, %r79, 4;
	@%p47 bra 	$L__BB0_81;
	mul.wide.u32 	%rd71, %r135, 4;
	add.s64 	%rd72, %rd1, %rd71;
	ld.global.f32 	%f90, [%rd72+12];
	mul.f32 	%f116, %f49, %f90;
	add.s32 	%r135, %r135, 4;
$L__BB0_81:
	setp.eq.s32 	%p48, %r82, 0;
	@%p48 bra 	$L__BB0_85;
	mul.wide.u32 	%rd73, %r135, 4;
	add.s64 	%rd74, %rd73, %rd1;
	add.s64 	%rd88, %rd74, -4;
	neg.s32 	%r137, %r82;
$L__BB0_83:
	.pragma "nounroll";
	add.s64 	%rd88, %rd88, 4;
	add.s32 	%r137, %r137, 1;
	setp.ne.s32 	%p49, %r137, 0;
	@%p49 bra 	$L__BB0_83;
	ld.global.f32 	%f91, [%rd88];
	mul.f32 	%f116, %f49, %f91;
$L__BB0_85:
	st.shared.f32 	[%r1], %f116;
$L__BB0_86:
	mov.u32 	%r104, %tid.x;
	shl.b32 	%r105, %r104, 2;
	mov.u32 	%r106, y;
	add.s32 	%r107, %r106, %r105;
	ld.shared.f32 	%f92, [%r107];
	mul.wide.u32 	%rd75, %r104, 4;
	add.s64 	%rd76, %rd1, %rd75;
	st.global.f32 	[%rd76], %f92;
	ret;

}


// ===== COMPILED SASS (sm_100) =====

	.target	sm_100

	.elftype	@"ET_EXEC"


//--------------------- .note.nv.tkinfo           --------------------------
	.section	.note.nv.tkinfo,"",@"SHT_NOTE"
	.sectionflags	@"SHF_NOTE_NV_TKINFO"
	.tkinfo
        /*0018*/ 	.word	0x00000002
        /*0030*/ 	.string	""
        /*0030*/ 	.string	"ptxas"
        /*0030*/ 	.string	"Cuda compilation tools, release 13.0, V13.0.88"
        /*0030*/ 	.string	"Build cuda_13.0.r13.0/compiler.36424714_0"
        /*0030*/ 	.string	"-arch sm_100 -m 64 "



//--------------------- .note.nv.cuinfo           --------------------------
	.section	.note.nv.cuinfo,"",@"SHT_NOTE"
	.sectionflags	@"SHF_NOTE_NV_CUINFO"
        /*0018*/ 	.short	0x0002
        /*001a*/ 	.short	0x0064
        /*001c*/ 	.short	0x0082
	.zero		2


//--------------------- .nv.info                  --------------------------
	.section	.nv.info,"",@"SHT_CUDA_INFO"
	.align	4


	//----- nvinfo : EIATTR_REGCOUNT
	.align		4
        /*0000*/ 	.byte	0x04, 0x2f
        /*0002*/ 	.short	(.L_1 - .L_0)
	.align		4
.L_0:
        /*0004*/ 	.word	index@(_Z5saxpyifPf)
        /*0008*/ 	.word	0x0000000a


	//----- nvinfo : EIATTR_FRAME_SIZE
	.align		4
.L_1:
        /*000c*/ 	.byte	0x04, 0x11
        /*000e*/ 	.short	(.L_3 - .L_2)
	.align		4
.L_2:
        /*0010*/ 	.word	index@(_Z5saxpyifPf)
        /*0014*/ 	.word	0x00000000


	//----- nvinfo : EIATTR_MIN_STACK_SIZE
	.align		4
.L_3:
        /*0018*/ 	.byte	0x04, 0x12
        /*001a*/ 	.short	(.L_5 - .L_4)
	.align		4
.L_4:
        /*001c*/ 	.word	index@(_Z5saxpyifPf)
        /*0020*/ 	.word	0x00000000
.L_5:


//--------------------- .nv.compat                --------------------------
	.section	.nv.compat,"",@"SHT_CUDA_COMPAT_INFO"
	.align	4
        /*0000*/ 	.byte	0x02, 0x09, 0x00, 0x00, 0x02, 0x02, 0x01, 0x00, 0x02, 0x05, 0x05, 0x00, 0x03, 0x07, 0x01, 0x01
        /*0010*/ 	.byte	0x02, 0x03, 0x00, 0x00, 0x02, 0x06, 0x01, 0x00, 0x04, 0x0b, 0x08, 0x00, 0x09, 0x00, 0x00, 0x00
        /*0020*/ 	.byte	0x00, 0x00, 0x00, 0x00


//--------------------- .nv.info._Z5saxpyifPf     --------------------------
	.section	.nv.info._Z5saxpyifPf,"",@"SHT_CUDA_INFO"
	.sectionflags	@""
	.align	4


	//----- nvinfo : EIATTR_CUDA_API_VERSION
	.align		4
        /*0000*/ 	.byte	0x04, 0x37
        /*0002*/ 	.short	(.L_7 - .L_6)
.L_6:
        /*0004*/ 	.word	0x00000082


	//----- nvinfo : EIATTR_KPARAM_INFO
	.align		4
.L_7:
        /*0008*/ 	.byte	0x04, 0x17
        /*000a*/ 	.short	(.L_9 - .L_8)
.L_8:
        /*000c*/ 	.word	0x00000000
        /*0010*/ 	.short	0x0002
        /*0012*/ 	.short	0x0008
        /*0014*/ 	.byte	0x00, 0xf5, 0x21, 0x00


	//----- nvinfo : EIATTR_KPARAM_INFO
	.align		4
.L_9:
        /*0018*/ 	.byte	0x04, 0x17
        /*001a*/ 	.short	(.L_11 - .L_10)
.L_10:
        /*001c*/ 	.word	0x00000000
        /*0020*/ 	.short	0x0001
        /*0022*/ 	.short	0x0004
        /*0024*/ 	.byte	0x00, 0xf0, 0x11, 0x00


	//----- nvinfo : EIATTR_KPARAM_INFO
	.align		4
.L_11:
        /*0028*/ 	.byte	0x04, 0x17
        /*002a*/ 	.short	(.L_13 - .L_12)
.L_12:
        /*002c*/ 	.word	0x00000000
        /*0030*/ 	.short	0x0000
        /*0032*/ 	.short	0x0000
        /*0034*/ 	.byte	0x00, 0xf0, 0x11, 0x00


	//----- nvinfo : EIATTR_SPARSE_MMA_MASK
	.align		4
.L_13:
        /*0038*/ 	.byte	0x03, 0x50
        /*003a*/ 	.short	0x0000


	//----- nvinfo : EIATTR_MAXREG_COUNT
	.align		4
        /*003c*/ 	.byte	0x03, 0x1b
        /*003e*/ 	.short	0x00ff


	//----- nvinfo : EIATTR_MERCURY_ISA_VERSION
	.align		4
        /*0040*/ 	.byte	0x03, 0x5f
        /*0042*/ 	.short	0x0101


	//----- nvinfo : EIATTR_VRC_CTA_INIT_COUNT
	.align		4
        /*0044*/ 	.byte	0x02, 0x4a
	.zero		1
	.zero		1


	//----- nvinfo : EIATTR_EXIT_INSTR_OFFSETS
	.align		4
        /*0048*/ 	.byte	0x04, 0x1c
        /*004a*/ 	.short	(.L_15 - .L_14)


	//   ....[0]....
.L_14:
        /*004c*/ 	.word	0x00001720


	//----- nvinfo : EIATTR_CBANK_PARAM_SIZE
	.align		4
.L_15:
        /*0050*/ 	.byte	0x03, 0x19
        /*0052*/ 	.short	0x0010


	//----- nvinfo : EIATTR_PARAM_CBANK
	.align		4
        /*0054*/ 	.byte	0x04, 0x0a
        /*0056*/ 	.short	(.L_17 - .L_16)
	.align		4
.L_16:
        /*0058*/ 	.word	index@(.nv.constant0._Z5saxpyifPf)
        /*005c*/ 	.short	0x0380
        /*005e*/ 	.short	0x0010


	//----- nvinfo : EIATTR_SW_WAR
	.align		4
.L_17:
        /*0060*/ 	.byte	0x04, 0x36
        /*0062*/ 	.short	(.L_19 - .L_18)
.L_18:
        /*0064*/ 	.word	0x00000008
.L_19:


//--------------------- .nv.callgraph             --------------------------
	.section	.nv.callgraph,"",@"SHT_CUDA_CALLGRAPH"
	.align	4
	.sectionentsize	8
	.align		4
        /*0000*/ 	.word	0x00000000
	.align		4
        /*0004*/ 	.word	0xffffffff
	.align		4
        /*0008*/ 	.word	0x00000000
	.align		4
        /*000c*/ 	.word	0xfffffffe
	.align		4
        /*0010*/ 	.word	0x00000000
	.align		4
        /*0014*/ 	.word	0xfffffffd
	.align		4
        /*0018*/ 	.word	0x00000000
	.align		4
        /*001c*/ 	.word	0xfffffffc


//--------------------- .text._Z5saxpyifPf        --------------------------
	.section	.text._Z5saxpyifPf,"ax",@progbits
	.align	128
        .global         _Z5saxpyifPf
        .type           _Z5saxpyifPf,@function
        .size           _Z5saxpyifPf,(.L_x_38 - _Z5saxpyifPf)
        .other          _Z5saxpyifPf,@"STO_CUDA_ENTRY STV_DEFAULT"
_Z5saxpyifPf:
.text._Z5saxpyifPf:
[----:B------:R-:W-:Y:S01]  /*0000*/  LDC R1, c[0x0][0x37c] ;  /* 0x0000df00ff017b82 */ /* 0x000fe20000000800 */
[----:B------:R-:W0:Y:S01]  /*0010*/  LDCU UR8, c[0x0][0x380] ;  /* 0x00007000ff0877ac */ /* 0x000e220008000800 */
[----:B------:R-:W1:Y:S01]  /*0020*/  LDCU.64 UR12, c[0x0][0x358] ;  /* 0x00006b00ff0c77ac */ /* 0x000e620008000a00 */
[----:B0-----:R-:W-:-:S09]  /*0030*/  UISETP.GE.AND UP0, UPT, UR8, 0x1, UPT ;  /* 0x000000010800788c */ /* 0x001fd2000bf06270 */
[----:B-1----:R-:W-:Y:S05]  /*0040*/  BRA.U !UP0, `(.L_x_0) ;  /* 0x0000001508907547 */ /* 0x002fea000b800000 */
[----:B------:R-:W0:Y:S01]  /*0050*/  S2R R0, SR_TID.X ;  /* 0x0000000000007919 */ /* 0x000e220000002100 */
[----:B------:R-:W1:Y:S01]  /*0060*/  S2UR UR7, SR_CgaCtaId ;  /* 0x00000000000779c3 */ /* 0x000e620000008800 */
[----:B------:R-:W2:Y:S01]  /*0070*/  LDCU.64 UR10, c[0x0][0x388] ;  /* 0x00007100ff0a77ac */ /* 0x000ea20008000a00 */
[----:B------:R-:W-:Y:S01]  /*0080*/  HFMA2 R5, -RZ, RZ, 0, 0 ;  /* 0x00000000ff057431 */ /* 0x000fe200000001ff */
[----:B------:R-:W-:Y:S01]  /*0090*/  UIADD3 UR14, UPT, UPT, UR8, -0x1, URZ ;  /* 0xffffffff080e7890 */ /* 0x000fe2000fffe0ff */
[----:B------:R-:W-:Y:S01]  /*00a0*/  UMOV UR6, 0x400 ;  /* 0x0000040000067882 */ /* 0x000fe20000000000 */
[----:B------:R-:W-:Y:S02]  /*00b0*/  UMOV UR4, 0xfffffffc ;  /* 0xfffffffc00047882 */ /* 0x000fe40000000000 */
[----:B------:R-:W-:Y:S01]  /*00c0*/  UISETP.GE.U32.AND UP0, UPT, UR14, 0xf, UPT ;  /* 0x0000000f0e00788c */ /* 0x000fe2000bf06070 */
[----:B------:R-:W-:Y:S01]  /*00d0*/  UMOV UR5, 0xffffffff ;  /* 0xffffffff00057882 */ /* 0x000fe20000000000 */
[----:B------:R-:W-:-:S02]  /*00e0*/  ULOP3.LUT UR9, UR8, 0xf, URZ, 0xc0, !UPT ;  /* 0x0000000f08097892 */ /* 0x000fc4000f8ec0ff */
[----:B--2---:R-:W-:Y:S02]  /*00f0*/  UIMAD.WIDE.U32 UR4, UR10, 0x1, UR4 ;  /* 0x000000010a0478a5 */ /* 0x004fe4000f8e0004 */
[----:B-1----:R-:W-:-:S06]  /*0100*/  ULEA UR6, UR7, UR6, 0x18 ;  /* 0x0000000607067291 */ /* 0x002fcc000f8ec0ff */
[----:B0-----:R-:W-:Y:S01]  /*0110*/  LEA R0, R0, UR6, 0x3 ;  /* 0x0000000600007c11 */ /* 0x001fe2000f8e18ff */
[----:B------:R-:W-:Y:S06]  /*0120*/  BRA.U !UP0, `(.L_x_1) ;  /* 0x0000000108387547 */ /* 0x000fec000b800000 */
[----:B------:R-:W-:Y:S02]  /*0130*/  ULOP3.LUT UR6, UR8, 0x7ffffff0, URZ, 0xc0, !UPT ;  /* 0x7ffffff008067892 */ /* 0x000fe4000f8ec0ff */
[----:B------:R-:W-:Y:S02]  /*0140*/  UIADD3 UR5, UPT, UPT, UR5, UR11, URZ ;  /* 0x0000000b05057290 */ /* 0x000fe4000fffe0ff */
[----:B------:R-:W-:Y:S02]  /*0150*/  UIADD3 UR7, UPT, UPT, -UR6, URZ, URZ ;  /* 0x000000ff06077290 */ /* 0x000fe4000fffe1ff */
[----:B------:R-:W-:-:S10]  /*0160*/  IMAD.U32 R5, RZ, RZ, UR6 ;  /* 0x00000006ff057e24 */ /* 0x000fd4000f8e00ff */
.L_x_2:
[----:B------:R-:W-:Y:S02]  /*0170*/  UIADD3 UR4, UP0, UPT, UR4, 0x40, URZ ;  /* 0x0000004004047890 */ /* 0x000fe4000ff1e0ff */
[----:B------:R-:W-:Y:S02]  /*0180*/  UIADD3 UR7, UPT, UPT, UR7, 0x10, URZ ;  /* 0x0000001007077890 */ /* 0x000fe4000fffe0ff */
[----:B------:R-:W-:Y:S02]  /*0190*/  UIADD3.X UR5, UPT, UPT, URZ, UR5, URZ, UP0, !UPT ;  /* 0x00000005ff057290 */ /* 0x000fe400087fe4ff */
[----:B------:R-:W-:-:S09]  /*01a0*/  UISETP.NE.AND UP0, UPT, UR7, URZ, UPT ;  /* 0x000000ff0700728c */ /* 0x000fd2000bf05270 */
[----:B------:R-:W-:Y:S05]  /*01b0*/  BRA.U UP0, `(.L_x_2) ;  /* 0xfffffffd00ec7547 */ /* 0x000fea000b83ffff */
[----:B------:R-:W-:Y:S01]  /*01c0*/  MOV R2, UR4 ;  /* 0x0000000400027c02 */ /* 0x000fe20008000f00 */
[----:B------:R-:W-:Y:S01]  /*01d0*/  IMAD.U32 R3, RZ, RZ, UR5 ;  /* 0x00000005ff037e24 */ /* 0x000fe2000f8e00ff */
[----:B------:R-:W0:Y:S04]  /*01e0*/  LDCU UR4, c[0x0][0x384] ;  /* 0x00007080ff0477ac */ /* 0x000e280008000800 */
[----:B------:R-:W0:Y:S02]  /*01f0*/  LDG.E R2, desc[UR12][R2.64] ;  /* 0x0000000c02027981 */ /* 0x000e24000c1e1900 */
[----:B0-----:R-:W-:-:S07]  /*0200*/  FMUL R7, R2, UR4 ;  /* 0x0000000402077c20 */ /* 0x001fce0008400000 */
.L_x_1:
[----:B------:R-:W-:-:S09]  /*0210*/  UISETP.NE.AND UP0, UPT, UR9, URZ, UPT ;  /* 0x000000ff0900728c */ /* 0x000fd2000bf05270 */
[----:B------:R-:W-:Y:S05]  /*0220*/  BRA.U !UP0, `(.L_x_3) ;  /* 0x0000000108907547 */ /* 0x000fea000b800000 */
[----:B------:R-:W0:Y:S01]  /*0230*/  LDCU UR4, c[0x0][0x380] ;  /* 0x00007000ff0477ac */ /* 0x000e220008000800 */
[----:B------:R-:W-:Y:S02]  /*0240*/  UISETP.GE.U32.AND UP0, UPT, UR9, 0x8, UPT ;  /* 0x000000080900788c */ /* 0x000fe4000bf06070 */
[----:B0-----:R-:W-:-:S04]  /*0250*/  ULOP3.LUT UR5, UR4, 0x7, URZ, 0xc0, !UPT ;  /* 0x0000000704057892 */ /* 0x001fc8000f8ec0ff */
[----:B------:R-:W-:-:S03]  /*0260*/  UISETP.NE.AND UP1, UPT, UR5, URZ, UPT ;  /* 0x000000ff0500728c */ /* 0x000fc6000bf25270 */
[----:B------:R-:W-:Y:S08]  /*0270*/  BRA.U !UP0, `(.L_x_4) ;  /* 0x0000000108187547 */ /* 0x000ff0000b800000 */
[----:B------:R-:W0:Y:S01]  /*0280*/  LDC.64 R2, c[0x0][0x388] ;  /* 0x0000e200ff027b82 */ /* 0x000e220000000a00 */
[----:B------:R-:W1:Y:S01]  /*0290*/  LDCU UR6, c[0x0][0x384] ;  /* 0x00007080ff0677ac */ /* 0x000e620008000800 */
[----:B0-----:R-:W-:-:S06]  /*02a0*/  IMAD.WIDE.U32 R2, R5, 0x4, R2 ;  /* 0x0000000405027825 */ /* 0x001fcc00078e0002 */
[----:B------:R-:W1:Y:S01]  /*02b0*/  LDG.E R2, desc[UR12][R2.64+0x1c] ;  /* 0x00001c0c02027981 */ /* 0x000e62000c1e1900 */
[----:B------:R-:W-:Y:S01]  /*02c0*/  IADD3 R5, PT, PT, R5, 0x8, RZ ;  /* 0x0000000805057810 */ /* 0x000fe20007ffe0ff */
[----:B-1----:R-:W-:-:S07]  /*02d0*/  FMUL R7, R2, UR6 ;  /* 0x0000000602077c20 */ /* 0x002fce0008400000 */
.L_x_4:
[----:B------:R-:W-:Y:S05]  /*02e0*/  BRA.U !UP1, `(.L_x_3) ;  /* 0x0000000109607547 */ /* 0x000fea000b800000 */
[----:B------:R-:W-:Y:S02]  /*02f0*/  UISETP.GE.U32.AND UP0, UPT, UR5, 0x4, UPT ;  /* 0x000000040500788c */ /* 0x000fe4000bf06070 */
[----:B------:R-:W-:-:S04]  /*0300*/  ULOP3.LUT UR4, UR4, 0x3, URZ, 0xc0, !UPT ;  /* 0x0000000304047892 */ /* 0x000fc8000f8ec0ff */
[----:B------:R-:W-:-:S03]  /*0310*/  UISETP.NE.AND UP1, UPT, UR4, URZ, UPT ;  /* 0x000000ff0400728c */ /* 0x000fc6000bf25270 */
[----:B------:R-:W-:Y:S08]  /*0320*/  BRA.U !UP0, `(.L_x_5) ;  /* 0x0000000108187547 */ /* 0x000ff0000b800000 */
[----:B------:R-:W0:Y:S01]  /*0330*/  LDC.64 R2, c[0x0][0x388] ;  /* 0x0000e200ff027b82 */ /* 0x000e220000000a00 */
[----:B------:R-:W1:Y:S01]  /*0340*/  LDCU UR5, c[0x0][0x384] ;  /* 0x00007080ff0577ac */ /* 0x000e620008000800 */
[----:B0-----:R-:W-:-:S06]  /*0350*/  IMAD.WIDE.U32 R2, R5, 0x4, R2 ;  /* 0x0000000405027825 */ /* 0x001fcc00078e0002 */
[----:B------:R-:W1:Y:S01]  /*0360*/  LDG.E R2, desc[UR12][R2.64+0xc] ;  /* 0x00000c0c02027981 */ /* 0x000e62000c1e1900 */
[----:B------:R-:W-:Y:S02]  /*0370*/  VIADD R5, R5, 0x4 ;  /* 0x0000000405057836 */ /* 0x000fe40000000000 */
[----:B-1----:R-:W-:-:S07]  /*0380*/  FMUL R7, R2, UR5 ;  /* 0x0000000502077c20 */ /* 0x002fce0008400000 */
.L_x_5:
[----:B------:R-:W-:Y:S05]  /*0390*/  BRA.U !UP1, `(.L_x_3) ;  /* 0x0000000109347547 */ /* 0x000fea000b800000 */
[----:B------:R-:W0:Y:S01]  /*03a0*/  LDC.64 R2, c[0x0][0x388] ;  /* 0x0000e200ff027b82 */ /* 0x000e220000000a00 */
[----:B------:R-:W-:Y:S01]  /*03b0*/  UIADD3 UR4, UPT, UPT, -UR4, URZ, URZ ;  /* 0x000000ff04047290 */ /* 0x000fe2000fffe1ff */
[----:B0-----:R-:W-:-:S03]  /*03c0*/  IMAD.WIDE.U32 R2, R5, 0x4, R2 ;  /* 0x0000000405027825 */ /* 0x001fc600078e0002 */
[----:B------:R-:W-:-:S04]  /*03d0*/  IADD3 R2, P0, PT, R2, -0x4, RZ ;  /* 0xfffffffc02027810 */ /* 0x000fc80007f1e0ff */
[----:B------:R-:W-:-:S09]  /*03e0*/  IADD3.X R3, PT, PT, R3, -0x1, RZ, P0, !PT ;  /* 0xffffffff03037810 */ /* 0x000fd200007fe4ff */
.L_x_6:
[----:B------:R-:W-:Y:S01]  /*03f0*/  UIADD3 UR4, UPT, UPT, UR4, 0x1, URZ ;  /* 0x0000000104047890 */ /* 0x000fe2000fffe0ff */
[----:B------:R-:W-:-:S03]  /*0400*/  IADD3 R2, P0, PT, R2, 0x4, RZ ;  /* 0x0000000402027810 */ /* 0x000fc60007f1e0ff */
[----:B------:R-:W-:Y:S01]  /*0410*/  UISETP.NE.AND UP0, UPT, UR4, URZ, UPT ;  /* 0x000000ff0400728c */ /* 0x000fe2000bf05270 */
[----:B------:R-:W-:-:S08]  /*0420*/  IADD3.X R3, PT, PT, RZ, R3, RZ, P0, !PT ;  /* 0x00000003ff037210 */ /* 0x000fd000007fe4ff */
[----:B------:R-:W-:Y:S05]  /*0430*/  BRA.U UP0, `(.L_x_6) ;  /* 0xfffffffd00ec7547 */ /* 0x000fea000b83ffff */
[----:B------:R-:W2:Y:S01]  /*0440*/  LDG.E R2, desc[UR12][R2.64] ;  /* 0x0000000c02027981 */ /* 0x000ea2000c1e1900 */
[----:B------:R-:W2:Y:S02]  /*0450*/  LDCU UR4, c[0x0][0x384] ;  /* 0x00007080ff0477ac */ /* 0x000ea40008000800 */
[----:B--2---:R-:W-:-:S07]  /*0460*/  FMUL R7, R2, UR4 ;  /* 0x0000000402077c20 */ /* 0x004fce0008400000 */
.L_x_3:
[----:B------:R0:W-:Y:S01]  /*0470*/  STS [R0], R7 ;  /* 0x0000000700007388 */ /* 0x0001e20000000800 */
[----:B------:R-:W-:Y:S01]  /*0480*/  UISETP.GE.U32.AND UP0, UPT, UR14, 0xf, UPT ;  /* 0x0000000f0e00788c */ /* 0x000fe2000bf06070 */
[----:B------:R-:W-:-:S08]  /*0490*/  IMAD.MOV.U32 R5, RZ, RZ, RZ ;  /* 0x000000ffff057224 */ /* 0x000fd000078e00ff */
[----:B0-----:R-:W-:Y:S05]  /*04a0*/  BRA.U !UP0, `(.L_x_7) ;  /* 0x0000000108407547 */ /* 0x001fea000b800000 */
[----:B------:R-:W0:Y:S01]  /*04b0*/  LDC R5, c[0x0][0x380] ;  /* 0x0000e000ff057b82 */ /* 0x000e220000000800 */
[----:B------:R-:W1:Y:S02]  /*04c0*/  LDCU.64 UR4, c[0x0][0x388] ;  /* 0x00007100ff0477ac */ /* 0x000e640008000a00 */
[----:B-1----:R-:W-:-:S04]  /*04d0*/  UIADD3 UR4, UP0, UPT, UR4, -0x4, URZ ;  /* 0xfffffffc04047890 */ /* 0x002fc8000ff1e0ff */
[----:B------:R-:W-:Y:S01]  /*04e0*/  UIADD3.X UR5, UPT, UPT, UR5, -0x1, URZ, UP0, !UPT ;  /* 0xffffffff05057890 */ /* 0x000fe200087fe4ff */
[----:B0-----:R-:W-:-:S04]  /*04f0*/  LOP3.LUT R5, R5, 0x7ffffff0, RZ, 0xc0, !PT ;  /* 0x7ffffff005057812 */ /* 0x001fc800078ec0ff */
[----:B------:R-:W-:-:S07]  /*0500*/  IADD3 R2, PT, PT, -R5, RZ, RZ ;  /* 0x000000ff05027210 */ /* 0x000fce0007ffe1ff */
.L_x_8:
[----:B------:R-:W-:Y:S01]  /*0510*/  VIADD R2, R2, 0x10 ;  /* 0x0000001002027836 */ /* 0x000fe20000000000 */
[----:B------:R-:W-:-:S04]  /*0520*/  UIADD3 UR4, UP0, UPT, UR4, 0x40, URZ ;  /* 0x0000004004047890 */ /* 0x000fc8000ff1e0ff */
[----:B------:R-:W-:Y:S01]  /*0530*/  ISETP.NE.AND P0, PT, R2, RZ, PT ;  /* 0x000000ff0200720c */ /* 0x000fe20003f05270 */
[----:B------:R-:W-:-:S12]  /*0540*/  UIADD3.X UR5, UPT, UPT, URZ, UR5, URZ, UP0, !UPT ;  /* 0x00000005ff057290 */ /* 0x000fd800087fe4ff */
[----:B------:R-:W-:Y:S05]  /*0550*/  @P0 BRA `(.L_x_8) ;  /* 0xfffffffc00ec0947 */ /* 0x000fea000383ffff */
[----:B------:R-:W-:Y:S01]  /*0560*/  MOV R2, UR4 ;  /* 0x0000000400027c02 */ /* 0x000fe20008000f00 */
[----:B------:R-:W-:Y:S01]  /*0570*/  IMAD.U32 R3, RZ, RZ, UR5 ;  /* 0x00000005ff037e24 */ /* 0x000fe2000f8e00ff */
[----:B------:R-:W0:Y:S04]  /*0580*/  LDCU UR4, c[0x0][0x384] ;  /* 0x00007080ff0477ac */ /* 0x000e280008000800 */
[----:B------:R-:W0:Y:S02]  /*0590*/  LDG.E R2, desc[UR12][R2.64] ;  /* 0x0000000c02027981 */ /* 0x000e24000c1e1900 */
[----:B0-----:R-:W-:-:S07]  /*05a0*/  FMUL R7, R2, UR4 ;  /* 0x0000000402077c20 */ /* 0x001fce0008400000 */
.L_x_7:
        /* <DEDUP_REMOVED lines=13> */
.L_x_10:
        /* <DEDUP_REMOVED lines=11> */
.L_x_11:
[----:B------:R-:W-:Y:S05]  /*0730*/  BRA.U !UP1, `(.L_x_9) ;  /* 0x0000000109347547 */ /* 0x000fea000b800000 */
[----:B------:R-:W0:Y:S01]  /*0740*/  LDC.64 R2, c[0x0][0x388] ;  /* 0x0000e200ff027b82 */ /* 0x000e220000000a00 */
[----:B------:R-:W-:Y:S01]  /*0750*/  UIADD3 UR4, UPT, UPT, -UR4, URZ, URZ ;  /* 0x000000ff04047290 */ /* 0x000fe2000fffe1ff */
[----:B0-----:R-:W-:-:S03]  /*0760*/  IMAD.WIDE.U32 R2, R5, 0x4, R2 ;  /* 0x0000000405027825 */ /* 0x001fc600078e0002 */
[----:B------:R-:W-:-:S04]  /*0770*/  IADD3 R2, P0, PT, R2, -0x4, RZ ;  /* 0xfffffffc02027810 */ /* 0x000fc80007f1e0ff */
[----:B------:R-:W-:-:S09]  /*0780*/  IADD3.X R3, PT, PT, R3, -0x1, RZ, P0, !PT ;  /* 0xffffffff03037810 */ /* 0x000fd200007fe4ff */
.L_x_12:
[----:B------:R-:W-:Y:S01]  /*0790*/  UIADD3 UR4, UPT, UPT, UR4, 0x1, URZ ;  /* 0x0000000104047890 */ /* 0x000fe2000fffe0ff */
[----:B------:R-:W-:-:S03]  /*07a0*/  IADD3 R2, P0, PT, R2, 0x4, RZ ;  /* 0x0000000402027810 */ /* 0x000fc60007f1e0ff */
[----:B------:R-:W-:Y:S02]  /*07b0*/  UISETP.NE.AND UP0, UPT, UR4, URZ, UPT ;  /* 0x000000ff0400728c */ /* 0x000fe4000bf05270 */
[----:B------:R-:W-:-:S07]  /*07c0*/  IMAD.X R3, RZ, RZ, R3, P0 ;  /* 0x000000ffff037224 */ /* 0x000fce00000e0603 */
[----:B------:R-:W-:Y:S05]  /*07d0*/  BRA.U UP0, `(.L_x_12) ;  /* 0xfffffffd00ec7547 */ /* 0x000fea000b83ffff */
[----:B------:R-:W2:Y:S01]  /*07e0*/  LDG.E R2, desc[UR12][R2.64] ;  /* 0x0000000c02027981 */ /* 0x000ea2000c1e1900 */
[----:B------:R-:W2:Y:S02]  /*07f0*/  LDCU UR4, c[0x0][0x384] ;  /* 0x00007080ff0477ac */ /* 0x000ea40008000800 */
[----:B--2---:R-:W-:-:S07]  /*0800*/  FMUL R7, R2, UR4 ;  /* 0x0000000402077c20 */ /* 0x004fce0008400000 */
.L_x_9:
[----:B------:R0:W-:Y:S01]  /*0810*/  STS [R0], R7 ;  /* 0x0000000700007388 */ /* 0x0001e20000000800 */
[----:B------:R-:W-:Y:S01]  /*0820*/  UISETP.GE.U32.AND UP0, UPT, UR14, 0xf, UPT ;  /* 0x0000000f0e00788c */ /* 0x000fe2000bf06070 */
[----:B------:R-:W-:-:S08]  /*0830*/  MOV R5, RZ ;  /* 0x000000ff00057202 */ /* 0x000fd00000000f00 */
[----:B0-----:R-:W-:Y:S05]  /*0840*/  BRA.U !UP0, `(.L_x_13) ;  /* 0x0000000108407547 */ /* 0x001fea000b800000 */
[----:B------:R-:W0:Y:S01]  /*0850*/  LDC R5, c[0x0][0x380] ;  /* 0x0000e000ff057b82 */ /* 0x000e220000000800 */
[----:B------:R-:W1:Y:S02]  /*0860*/  LDCU.64 UR4, c[0x0][0x388] ;  /* 0x00007100ff0477ac */ /* 0x000e640008000a00 */
[----:B-1----:R-:W-:-:S04]  /*0870*/  UIADD3 UR4, UP0, UPT, UR4, -0x4, URZ ;  /* 0xfffffffc04047890 */ /* 0x002fc8000ff1e0ff */
[----:B------:R-:W-:Y:S01]  /*0880*/  UIADD3.X UR5, UPT, UPT, UR5, -0x1, URZ, UP0, !UPT ;  /* 0xffffffff05057890 */ /* 0x000fe200087fe4ff */
[----:B0-----:R-:W-:-:S04]  /*0890*/  LOP3.LUT R5, R5, 0x7ffffff0, RZ, 0xc0, !PT ;  /* 0x7ffffff005057812 */ /* 0x001fc800078ec0ff */
[----:B------:R-:W-:-:S07]  /*08a0*/  IADD3 R2, PT, PT, -R5, RZ, RZ ;  /* 0x000000ff05027210 */ /* 0x000fce0007ffe1ff */
.L_x_14:
[----:B------:R-:W-:Y:S01]  /*08b0*/  VIADD R2, R2, 0x10 ;  /* 0x0000001002027836 */ /* 0x000fe20000000000 */
[----:B------:R-:W-:-:S04]  /*08c0*/  UIADD3 UR4, UP0, UPT, UR4, 0x40, URZ ;  /* 0x0000004004047890 */ /* 0x000fc8000ff1e0ff */
[----:B------:R-:W-:Y:S01]  /*08d0*/  ISETP.NE.AND P0, PT, R2, RZ, PT ;  /* 0x000000ff0200720c */ /* 0x000fe20003f05270 */
[----:B------:R-:W-:-:S12]  /*08e0*/  UIADD3.X UR5, UPT, UPT, URZ, UR5, URZ, UP0, !UPT ;  /* 0x00000005ff057290 */ /* 0x000fd800087fe4ff */
[----:B------:R-:W-:Y:S05]  /*08f0*/  @P0 BRA `(.L_x_14) ;  /* 0xfffffffc00ec0947 */ /* 0x000fea000383ffff */
[----:B------:R-:W-:Y:S01]  /*0900*/  MOV R2, UR4 ;  /* 0x0000000400027c02 */ /* 0x000fe20008000f00 */
[----:B------:R-:W0:Y:S01]  /*0910*/  LDCU UR4, c[0x0][0x384] ;  /* 0x00007080ff0477ac */ /* 0x000e220008000800 */
[----:B------:R-:W-:-:S05]  /*0920*/  MOV R3, UR5 ;  /* 0x0000000500037c02 */ /* 0x000fca0008000f00 */
[----:B------:R-:W0:Y:S02]  /*0930*/  LDG.E R2, desc[UR12][R2.64] ;  /* 0x0000000c02027981 */ /* 0x000e24000c1e1900 */
[----:B0-----:R-:W-:-:S07]  /*0940*/  FMUL R7, R2, UR4 ;  /* 0x0000000402077c20 */ /* 0x001fce0008400000 */
.L_x_13:
        /* <DEDUP_REMOVED lines=13> */
.L_x_16:
        /* <DEDUP_REMOVED lines=11> */
.L_x_17:
[----:B------:R-:W-:Y:S05]  /*0ad0*/  BRA.U !UP1, `(.L_x_15) ;  /* 0x0000000109347547 */ /* 0x000fea000b800000 */
[----:B------:R-:W0:Y:S01]  /*0ae0*/  LDC.64 R2, c[0x0][0x388] ;  /* 0x0000e200ff027b82 */ /* 0x000e220000000a00 */
[----:B------:R-:W-:Y:S01]  /*0af0*/  UIADD3 UR4, UPT, UPT, -UR4, URZ, URZ ;  /* 0x000000ff04047290 */ /* 0x000fe2000fffe1ff */
[----:B0-----:R-:W-:-:S03]  /*0b00*/  IMAD.WIDE.U32 R2, R5, 0x4, R2 ;  /* 0x0000000405027825 */ /* 0x001fc600078e0002 */
[----:B------:R-:W-:-:S04]  /*0b10*/  IADD3 R2, P0, PT, R2, -0x4, RZ ;  /* 0xfffffffc02027810 */ /* 0x000fc80007f1e0ff */
[----:B------:R-:W-:-:S09]  /*0b20*/  IADD3.X R3, PT, PT, R3, -0x1, RZ, P0, !PT ;  /* 0xffffffff03037810 */ /* 0x000fd200007fe4ff */
.L_x_18:
        /* <DEDUP_REMOVED lines=8> */
.L_x_15:
        /* <DEDUP_REMOVED lines=10> */
.L_x_20:
[----:B------:R-:W-:Y:S01]  /*0c50*/  IADD3 R2, PT, PT, R2, 0x10, RZ ;  /* 0x0000001002027810 */ /* 0x000fe20007ffe0ff */
[----:B------:R-:W-:-:S03]  /*0c60*/  UIADD3 UR4, UP0, UPT, UR4, 0x40, URZ ;  /* 0x0000004004047890 */ /* 0x000fc6000ff1e0ff */
[----:B------:R-:W-:Y:S01]  /*0c70*/  ISETP.NE.AND P0, PT, R2, RZ, PT ;  /* 0x000000ff0200720c */ /* 0x000fe20003f05270 */
[----:B------:R-:W-:-:S12]  /*0c80*/  UIADD3.X UR5, UPT, UPT, URZ, UR5, URZ, UP0, !UPT ;  /* 0x00000005ff057290 */ /* 0x000fd800087fe4ff */
[----:B------:R-:W-:Y:S05]  /*0c90*/  @P0 BRA `(.L_x_20) ;  /* 0xfffffffc00ec0947 */ /* 0x000fea000383ffff */
[----:B------:R-:W-:Y:S01]  /*0ca0*/  IMAD.U32 R2, RZ, RZ, UR4 ;  /* 0x00000004ff027e24 */ /* 0x000fe2000f8e00ff */
[----:B------:R-:W-:Y:S01]  /*0cb0*/  MOV R3, UR5 ;  /* 0x0000000500037c02 */ /* 0x000fe20008000f00 */
[----:B------:R-:W0:Y:S04]  /*0cc0*/  LDCU UR4, c[0x0][0x384] ;  /* 0x00007080ff0477ac */ /* 0x000e280008000800 */
[----:B------:R-:W0:Y:S02]  /*0cd0*/  LDG.E R2, desc[UR12][R2.64] ;  /* 0x0000000c02027981 */ /* 0x000e24000c1e1900 */
[----:B0-----:R-:W-:-:S07]  /*0ce0*/  FMUL R7, R2, UR4 ;  /* 0x0000000402077c20 */ /* 0x001fce0008400000 */
.L_x_19:
        /* <DEDUP_REMOVED lines=13> */
.L_x_22:
        /* <DEDUP_REMOVED lines=11> */
.L_x_23:
[----:B------:R-:W-:Y:S05]  /*0e70*/  BRA.U !UP1, `(.L_x_21) ;  /* 0x0000000109347547 */ /* 0x000fea000b800000 */
[----:B------:R-:W0:Y:S01]  /*0e80*/  LDC.64 R2, c[0x0][0x388] ;  /* 0x0000e200ff027b82 */ /* 0x000e220000000a00 */
[----:B------:R-:W-:Y:S01]  /*0e90*/  UIADD3 UR4, UPT, UPT, -UR4, URZ, URZ ;  /* 0x000000ff04047290 */ /* 0x000fe2000fffe1ff */
[----:B0-----:R-:W-:-:S03]  /*0ea0*/  IMAD.WIDE.U32 R2, R5, 0x4, R2 ;  /* 0x0000000405027825 */ /* 0x001fc600078e0002 */
[----:B------:R-:W-:-:S04]  /*0eb0*/  IADD3 R2, P0, PT, R2, -0x4, RZ ;  /* 0xfffffffc02027810 */ /* 0x000fc80007f1e0ff */
[----:B------:R-:W-:-:S09]  /*0ec0*/  IADD3.X R3, PT, PT, R3, -0x1, RZ, P0, !PT ;  /* 0xffffffff03037810 */ /* 0x000fd200007fe4ff */
.L_x_24:
        /* <DEDUP_REMOVED lines=8> */
.L_x_21:
[----:B------:R0:W-:Y:S01]  /*0f50*/  STS [R0], R7 ;  /* 0x0000000700007388 */ /* 0x0001e20000000800 */
[----:B------:R-:W-:Y:S01]  /*0f60*/  UISETP.GE.U32.AND UP0, UPT, UR14, 0xf, UPT ;  /* 0x0000000f0e00788c */ /* 0x000fe2000bf06070 */
[----:B------:R-:W-:-:S08]  /*0f70*/  HFMA2 R5, -RZ, RZ, 0, 0 ;  /* 0x00000000ff057431 */ /* 0x000fd000000001ff */
[----:B0-----:R-:W-:Y:S05]  /*0f80*/  BRA.U !UP0, `(.L_x_25) ;  /* 0x0000000108407547 */ /* 0x001fea000b800000 */
[----:B------:R-:W0:Y:S01]  /*0f90*/  LDC R5, c[0x0][0x380] ;  /* 0x0000e000ff057b82 */ /* 0x000e220000000800 */
[----:B------:R-:W1:Y:S02]  /*0fa0*/  LDCU.64 UR4, c[0x0][0x388] ;  /* 0x00007100ff0477ac */ /* 0x000e640008000a00 */
[----:B-1----:R-:W-:-:S04]  /*0fb0*/  UIADD3 UR4, UP0, UPT, UR4, -0x4, URZ ;  /* 0xfffffffc04047890 */ /* 0x002fc8000ff1e0ff */
[----:B------:R-:W-:Y:S01]  /*0fc0*/  UIADD3.X UR5, UPT, UPT, UR5, -0x1, URZ, UP0, !UPT ;  /* 0xffffffff05057890 */ /* 0x000fe200087fe4ff */
[----:B0-----:R-:W-:-:S05]  /*0fd0*/  LOP3.LUT R5, R5, 0x7ffffff0, RZ, 0xc0, !PT ;  /* 0x7ffffff005057812 */ /* 0x001fca00078ec0ff */
[----:B------:R-:W-:-:S07]  /*0fe0*/  IMAD.MOV R2, RZ, RZ, -R5 ;  /* 0x000000ffff027224 */ /* 0x000fce00078e0a05 */
.L_x_26:
[----:B------:R-:W-:Y:S01]  /*0ff0*/  IADD3 R2, PT, PT, R2, 0x10, RZ ;  /* 0x0000001002027810 */ /* 0x000fe20007ffe0ff */
[----:B------:R-:W-:-:S03]  /*1000*/  UIADD3 UR4, UP0, UPT, UR4, 0x40, URZ ;  /* 0x0000004004047890 */ /* 0x000fc6000ff1e0ff */
        /* <DEDUP_REMOVED lines=8> */
.L_x_25:
        /* <DEDUP_REMOVED lines=13> */
.L_x_28:
        /* <DEDUP_REMOVED lines=11> */
.L_x_29:
[----:B------:R-:W-:Y:S05]  /*1210*/  BRA.U !UP2, `(.L_x_27) ;  /* 0x000000010a347547 */ /* 0x000fea000b800000 */
[----:B------:R-:W0:Y:S01]  /*1220*/  LDC.64 R2, c[0x0][0x388] ;  /* 0x0000e200ff027b82 */ /* 0x000e220000000a00 */
[----:B------:R-:W-:Y:S01]  /*1230*/  UIADD3 UR4, UPT, UPT, -UR4, URZ, URZ ;  /* 0x000000ff04047290 */ /* 0x000fe2000fffe1ff */
[----:B0-----:R-:W-:-:S03]  /*1240*/  IMAD.WIDE.U32 R2, R5, 0x4, R2 ;  /* 0x0000000405027825 */ /* 0x001fc600078e0002 */
[----:B------:R-:W-:-:S04]  /*1250*/  IADD3 R2, P0, PT, R2, -0x4, RZ ;  /* 0xfffffffc02027810 */ /* 0x000fc80007f1e0ff */
[----:B------:R-:W-:-:S09]  /*1260*/  IADD3.X R3, PT, PT, R3, -0x1, RZ, P0, !PT ;  /* 0xffffffff03037810 */ /* 0x000fd200007fe4ff */
.L_x_30:
        /* <DEDUP_REMOVED lines=8> */
.L_x_27:
        /* <DEDUP_REMOVED lines=10> */
.L_x_32:
        /* <DEDUP_REMOVED lines=10> */
.L_x_31:
        /* <DEDUP_REMOVED lines=12> */
.L_x_34:
        /* <DEDUP_REMOVED lines=11> */
.L_x_35:
[----:B------:R-:W-:Y:S05]  /*15a0*/  BRA.U !UP1, `(.L_x_33) ;  /* 0x0000000109347547 */ /* 0x000fea000b800000 */
[----:B------:R-:W0:Y:S01]  /*15b0*/  LDC.64 R2, c[0x0][0x388] ;  /* 0x0000e200ff027b82 */ /* 0x000e220000000a00 */
[----:B------:R-:W-:Y:S01]  /*15c0*/  UIADD3 UR4, UPT, UPT, -UR4, URZ, URZ ;  /* 0x000000ff04047290 */ /* 0x000fe2000fffe1ff */
[----:B0-----:R-:W-:-:S03]  /*15d0*/  IMAD.WIDE.U32 R2, R5, 0x4, R2 ;  /* 0x0000000405027825 */ /* 0x001fc600078e0002 */
[----:B------:R-:W-:-:S04]  /*15e0*/  IADD3 R2, P0, PT, R2, -0x4, RZ ;  /* 0xfffffffc02027810 */ /* 0x000fc80007f1e0ff */
[----:B------:R-:W-:-:S09]  /*15f0*/  IADD3.X R3, PT, PT, R3, -0x1, RZ, P0, !PT ;  /* 0xffffffff03037810 */ /* 0x000fd200007fe4ff */
.L_x_36:
        /* <DEDUP_REMOVED lines=8> */
.L_x_33:
[----:B------:R0:W-:Y:S02]  /*1680*/  STS [R0], R7 ;  /* 0x0000000700007388 */ /* 0x0001e40000000800 */
.L_x_0:
[----:B0-----:R-:W0:Y:S01]  /*1690*/  S2R R7, SR_TID.X ;  /* 0x0000000000077919 */ /* 0x001e220000002100 */
[----:B------:R-:W1:Y:S01]  /*16a0*/  S2UR UR5, SR_CgaCtaId ;  /* 0x00000000000579c3 */ /* 0x000e620000008800 */
[----:B------:R-:W-:-:S07]  /*16b0*/  UMOV UR4, 0x400 ;  /* 0x0000040000047882 */ /* 0x000fce0000000000 */
[----:B------:R-:W2:Y:S01]  /*16c0*/  LDC.64 R2, c[0x0][0x388] ;  /* 0x0000e200ff027b82 */ /* 0x000ea20000000a00 */
[----:B-1----:R-:W-:-:S06]  /*16d0*/  ULEA UR4, UR5, UR4, 0x18 ;  /* 0x0000000405047291 */ /* 0x002fcc000f8ec0ff */
[C---:B0-----:R-:W-:Y:S01]  /*16e0*/  LEA R0, R7.reuse, UR4, 0x2 ;  /* 0x0000000407007c11 */ /* 0x041fe2000f8e10ff */
[----:B--2---:R-:W-:-:S04]  /*16f0*/  IMAD.WIDE.U32 R2, R7, 0x4, R2 ;  /* 0x0000000407027825 */ /* 0x004fc800078e0002 */
[----:B------:R-:W0:Y:S04]  /*1700*/  LDS R5, [R0] ;  /* 0x0000000000057984 */ /* 0x000e280000000800 */
[----:B0-----:R-:W-:Y:S01]  /*1710*/  STG.E desc[UR12][R2.64], R5 ;  /* 0x0000000502007986 */ /* 0x001fe2000c10190c */
[----:B------:R-:W-:Y:S05]  /*1720*/  EXIT ;  /* 0x000000000000794d */ /* 0x000fea0003800000 */
.L_x_37:
[----:B------:R-:W-:-:S00]  /*1730*/  BRA `(.L_x_37) ;  /* 0xfffffffc00fc7947 */ /* 0x000fc0000383ffff */
[----:B------:R-:W-:-:S00]  /*1740*/  NOP ;  /* 0x0000000000007918 */ /* 0x000fc00000000000 */
        /* <DEDUP_REMOVED lines=11> */
.L_x_38:


//--------------------- .nv.shared._Z5saxpyifPf   --------------------------
	.section	.nv.shared._Z5saxpyifPf,"aw",@nobits
	.sectionflags	@""
	.align	4
.nv.shared._Z5saxpyifPf:
	.zero		5120


//--------------------- .nv.shared.reserved.0     --------------------------
	.section	.nv.shared.reserved.0,"aw",@nobits
	.weak		__nv_reservedSMEM_offset_0_alias
	.size		__nv_reservedSMEM_offset_0_alias, 0, 64
	.other		__nv_reservedSMEM_offset_0_alias,@"STO_CUDA_RESERVED_SHARED STV_DEFAULT"
__nv_reservedSMEM_offset_0_alias:
	.zero		0
	.zero		64


//--------------------- .nv.constant0._Z5saxpyifPf --------------------------
	.section	.nv.constant0._Z5saxpyifPf,"a",@progbits
	.sectionflags	@""
	.align	4
.nv.constant0._Z5saxpyifPf:
	.zero		912


//--------------------- SYMBOLS --------------------------

	.type		.nv.reservedSmem.offset0,@object
	.size		.nv.reservedSmem.offset0,0x4
	.type		.nv.reservedSmem.cap,@object
	.size		.nv.reservedSmem.cap,0x4
